//
// Generated by NVIDIA NVVM Compiler
//
// Compiler Build ID: CL-36424714
// Cuda compilation tools, release 13.0, V13.0.88
// Based on NVVM 20.0.0
//

.version 9.0
.target sm_100
.address_size 64

	// .globl	_Z13mandel_kernelPimiffffii

.visible .entry _Z13mandel_kernelPimiffffii(
	.param .u64 .ptr .align 1 _Z13mandel_kernelPimiffffii_param_0,
	.param .u64 _Z13mandel_kernelPimiffffii_param_1,
	.param .u32 _Z13mandel_kernelPimiffffii_param_2,
	.param .f32 _Z13mandel_kernelPimiffffii_param_3,
	.param .f32 _Z13mandel_kernelPimiffffii_param_4,
	.param .f32 _Z13mandel_kernelPimiffffii_param_5,
	.param .f32 _Z13mandel_kernelPimiffffii_param_6,
	.param .u32 _Z13mandel_kernelPimiffffii_param_7,
	.param .u32 _Z13mandel_kernelPimiffffii_param_8
)
{
	.reg .pred 	%p<7>;
	.reg .b32 	%r<21>;
	.reg .b32 	%f<20>;
	.reg .b64 	%rd<8>;

	ld.param.u64 	%rd1, [_Z13mandel_kernelPimiffffii_param_0];
	ld.param.u64 	%rd2, [_Z13mandel_kernelPimiffffii_param_1];
	ld.param.u32 	%r6, [_Z13mandel_kernelPimiffffii_param_2];
	ld.param.f32 	%f9, [_Z13mandel_kernelPimiffffii_param_3];
	ld.param.f32 	%f10, [_Z13mandel_kernelPimiffffii_param_4];
	ld.param.f32 	%f11, [_Z13mandel_kernelPimiffffii_param_5];
	ld.param.f32 	%f12, [_Z13mandel_kernelPimiffffii_param_6];
	ld.param.u32 	%r7, [_Z13mandel_kernelPimiffffii_param_7];
	ld.param.u32 	%r8, [_Z13mandel_kernelPimiffffii_param_8];
	mov.u32 	%r10, %ctaid.x;
	mov.u32 	%r11, %ntid.x;
	mov.u32 	%r12, %tid.x;
	mad.lo.s32 	%r1, %r10, %r11, %r12;
	mov.u32 	%r13, %ctaid.y;
	mov.u32 	%r14, %ntid.y;
	mov.u32 	%r15, %tid.y;
	mad.lo.s32 	%r16, %r13, %r14, %r15;
	setp.ge.s32 	%p1, %r1, %r7;
	setp.ge.s32 	%p2, %r16, %r8;
	or.pred  	%p3, %p1, %p2;
	@%p3 bra 	$L__BB0_6;
	cvt.rn.f32.s32 	%f13, %r1;
	fma.rn.f32 	%f1, %f11, %f13, %f9;
	cvt.rn.f32.u32 	%f14, %r16;
	fma.rn.f32 	%f2, %f12, %f14, %f10;
	setp.lt.s32 	%p4, %r6, 1;
	mov.b32 	%r20, 0;
	@%p4 bra 	$L__BB0_5;
	mov.b32 	%r19, 0;
	mov.f32 	%f18, %f2;
	mov.f32 	%f19, %f1;
$L__BB0_3:
	mul.f32 	%f5, %f19, %f19;
	mul.f32 	%f6, %f18, %f18;
	add.f32 	%f15, %f5, %f6;
	setp.gt.f32 	%p5, %f15, 0f40800000;
	mov.u32 	%r20, %r19;
	@%p5 bra 	$L__BB0_5;
	sub.f32 	%f16, %f5, %f6;
	add.f32 	%f17, %f19, %f19;
	add.f32 	%f19, %f1, %f16;
	fma.rn.f32 	%f18, %f17, %f18, %f2;
	add.s32 	%r19, %r19, 1;
	setp.ne.s32 	%p6, %r19, %r6;
	mov.u32 	%r20, %r6;
	@%p6 bra 	$L__BB0_3;
$L__BB0_5:
	cvt.u64.u32 	%rd3, %r16;
	cvta.to.global.u64 	%rd4, %rd1;
	mad.lo.s64 	%rd5, %rd2, %rd3, %rd4;
	mul.wide.s32 	%rd6, %r1, 4;
	add.s64 	%rd7, %rd5, %rd6;
	st.global.u32 	[%rd7], %r20;
$L__BB0_6:
	ret;

}


// ===== COMPILED SASS (sm_100) =====

	.target	sm_100

	.elftype	@"ET_EXEC"


//--------------------- .note.nv.tkinfo           --------------------------
	.section	.note.nv.tkinfo,"",@"SHT_NOTE"
	.sectionflags	@"SHF_NOTE_NV_TKINFO"
	.tkinfo
        /*0018*/ 	.word	0x00000002
        /*0030*/ 	.string	""
        /*0030*/ 	.string	"ptxas"
        /*0030*/ 	.string	"Cuda compilation tools, release 13.0, V13.0.88"
        /*0030*/ 	.string	"Build cuda_13.0.r13.0/compiler.36424714_0"
        /*0030*/ 	.string	"-arch sm_100 -m 64 "



//--------------------- .note.nv.cuinfo           --------------------------
	.section	.note.nv.cuinfo,"",@"SHT_NOTE"
	.sectionflags	@"SHF_NOTE_NV_CUINFO"
        /*0018*/ 	.short	0x0002
        /*001a*/ 	.short	0x0064
        /*001c*/ 	.short	0x0082
	.zero		2


//--------------------- .nv.info                  --------------------------
	.section	.nv.info,"",@"SHT_CUDA_INFO"
	.align	4


	//----- nvinfo : EIATTR_REGCOUNT
	.align		4
        /*0000*/ 	.byte	0x04, 0x2f
        /*0002*/ 	.short	(.L_1 - .L_0)
	.align		4
.L_0:
        /*0004*/ 	.word	index@(_Z13mandel_kernelPimiffffii)
        /*0008*/ 	.word	0x0000000e


	//----- nvinfo : EIATTR_FRAME_SIZE
	.align		4
.L_1:
        /*000c*/ 	.byte	0x04, 0x11
        /*000e*/ 	.short	(.L_3 - .L_2)
	.align		4
.L_2:
        /*0010*/ 	.word	index@(_Z13mandel_kernelPimiffffii)
        /*0014*/ 	.word	0x00000000


	//----- nvinfo : EIATTR_MIN_STACK_SIZE
	.align		4
.L_3:
        /*0018*/ 	.byte	0x04, 0x12
        /*001a*/ 	.short	(.L_5 - .L_4)
	.align		4
.L_4:
        /*001c*/ 	.word	index@(_Z13mandel_kernelPimiffffii)
        /*0020*/ 	.word	0x00000000
.L_5:


//--------------------- .nv.compat                --------------------------
	.section	.nv.compat,"",@"SHT_CUDA_COMPAT_INFO"
	.align	4
        /*0000*/ 	.byte	0x02, 0x09, 0x00, 0x00, 0x02, 0x02, 0x01, 0x00, 0x02, 0x05, 0x05, 0x00, 0x03, 0x07, 0x01, 0x01
        /*0010*/ 	.byte	0x02, 0x03, 0x00, 0x00, 0x02, 0x06, 0x01, 0x00, 0x04, 0x0b, 0x08, 0x00, 0x01, 0x00, 0x00, 0x00
        /*0020*/ 	.byte	0x00, 0x00, 0x00, 0x00


//--------------------- .nv.info._Z13mandel_kernelPimiffffii --------------------------
	.section	.nv.info._Z13mandel_kernelPimiffffii,"",@"SHT_CUDA_INFO"
	.sectionflags	@""
	.align	4


	//----- nvinfo : EIATTR_CUDA_API_VERSION
	.align		4
        /*0000*/ 	.byte	0x04, 0x37
        /*0002*/ 	.short	(.L_7 - .L_6)
.L_6:
        /*0004*/ 	.word	0x00000082


	//----- nvinfo : EIATTR_KPARAM_INFO
	.align		4
.L_7:
        /*0008*/ 	.byte	0x04, 0x17
        /*000a*/ 	.short	(.L_9 - .L_8)
.L_8:
        /*000c*/ 	.word	0x00000000
        /*0010*/ 	.short	0x0008
        /*0012*/ 	.short	0x0028
        /*0014*/ 	.byte	0x00, 0xf0, 0x11, 0x00


	//----- nvinfo : EIATTR_KPARAM_INFO
	.align		4
.L_9:
        /*0018*/ 	.byte	0x04, 0x17
        /*001a*/ 	.short	(.L_11 - .L_10)
.L_10:
        /*001c*/ 	.word	0x00000000
        /*0020*/ 	.short	0x0007
        /*0022*/ 	.short	0x0024
        /*0024*/ 	.byte	0x00, 0xf0, 0x11, 0x00


	//----- nvinfo : EIATTR_KPARAM_INFO
	.align		4
.L_11:
        /*0028*/ 	.byte	0x04, 0x17
        /*002a*/ 	.short	(.L_13 - .L_12)
.L_12:
        /*002c*/ 	.word	0x00000000
        /*0030*/ 	.short	0x0006
        /*0032*/ 	.short	0x0020
        /*0034*/ 	.byte	0x00, 0xf0, 0x11, 0x00


	//----- nvinfo : EIATTR_KPARAM_INFO
	.align		4
.L_13:
        /*0038*/ 	.byte	0x04, 0x17
        /*003a*/ 	.short	(.L_15 - .L_14)
.L_14:
        /*003c*/ 	.word	0x00000000
        /*0040*/ 	.short	0x0005
        /*0042*/ 	.short	0x001c
        /*0044*/ 	.byte	0x00, 0xf0, 0x11, 0x00


	//----- nvinfo : EIATTR_KPARAM_INFO
	.align		4
.L_15:
        /*0048*/ 	.byte	0x04, 0x17
        /*004a*/ 	.short	(.L_17 - .L_16)
.L_16:
        /*004c*/ 	.word	0x00000000
        /*0050*/ 	.short	0x0004
        /*0052*/ 	.short	0x0018
        /*0054*/ 	.byte	0x00, 0xf0, 0x11, 0x00


	//----- nvinfo : EIATTR_KPARAM_INFO
	.align		4
.L_17:
        /*0058*/ 	.byte	0x04, 0x17
        /*005a*/ 	.short	(.L_19 - .L_18)
.L_18:
        /*005c*/ 	.word	0x00000000
        /*0060*/ 	.short	0x0003
        /*0062*/ 	.short	0x0014
        /*0064*/ 	.byte	0x00, 0xf0, 0x11, 0x00


	//----- nvinfo : EIATTR_KPARAM_INFO
	.align		4
.L_19:
        /*0068*/ 	.byte	0x04, 0x17
        /*006a*/ 	.short	(.L_21 - .L_20)
.L_20:
        /*006c*/ 	.word	0x00000000
        /*0070*/ 	.short	0x0002
        /*0072*/ 	.short	0x0010
        /*0074*/ 	.byte	0x00, 0xf0, 0x11, 0x00


	//----- nvinfo : EIATTR_KPARAM_INFO
	.align		4
.L_21:
        /*0078*/ 	.byte	0x04, 0x17
        /*007a*/ 	.short	(.L_23 - .L_22)
.L_22:
        /*007c*/ 	.word	0x00000000
        /*0080*/ 	.short	0x0001
        /*0082*/ 	.short	0x0008
        /*0084*/ 	.byte	0x00, 0xf0, 0x21, 0x00


	//----- nvinfo : EIATTR_KPARAM_INFO
	.align		4
.L_23:
        /*0088*/ 	.byte	0x04, 0x17
        /*008a*/ 	.short	(.L_25 - .L_24)
.L_24:
        /*008c*/ 	.word	0x00000000
        /*0090*/ 	.short	0x0000
        /*0092*/ 	.short	0x0000
        /*0094*/ 	.byte	0x00, 0xf5, 0x21, 0x00


	//----- nvinfo : EIATTR_SPARSE_MMA_MASK
	.align		4
.L_25:
        /*0098*/ 	.byte	0x03, 0x50
        /*009a*/ 	.short	0x0000


	//----- nvinfo : EIATTR_MAXREG_COUNT
	.align		4
        /*009c*/ 	.byte	0x03, 0x1b
        /*009e*/ 	.short	0x00ff


	//----- nvinfo : EIATTR_MERCURY_ISA_VERSION
	.align		4
        /*00a0*/ 	.byte	0x03, 0x5f
        /*00a2*/ 	.short	0x0101


	//----- nvinfo : EIATTR_VRC_CTA_INIT_COUNT
	.align		4
        /*00a4*/ 	.byte	0x02, 0x4a
	.zero		1
	.zero		1


	//----- nvinfo : EIATTR_EXIT_INSTR_OFFSETS
	.align		4
        /*00a8*/ 	.byte	0x04, 0x1c
        /*00aa*/ 	.short	(.L_27 - .L_26)


	//   ....[0]....
.L_26:
        /*00ac*/ 	.word	0x000000d0


	//   ....[1]....
        /*00b0*/ 	.word	0x00000330


	//----- nvinfo : EIATTR_CRS_STACK_SIZE
	.align		4
.L_27:
        /*00b4*/ 	.byte	0x04, 0x1e
        /*00b6*/ 	.short	(.L_29 - .L_28)
.L_28:
        /*00b8*/ 	.word	0x00000000


	//----- nvinfo : EIATTR_CBANK_PARAM_SIZE
	.align		4
.L_29:
        /*00bc*/ 	.byte	0x03, 0x19
        /*00be*/ 	.short	0x002c


	//----- nvinfo : EIATTR_PARAM_CBANK
	.align		4
        /*00c0*/ 	.byte	0x04, 0x0a
        /*00c2*/ 	.short	(.L_31 - .L_30)
	.align		4
.L_30:
        /*00c4*/ 	.word	index@(.nv.constant0._Z13mandel_kernelPimiffffii)
        /*00c8*/ 	.short	0x0380
        /*00ca*/ 	.short	0x002c


	//----- nvinfo : EIATTR_SW_WAR
	.align		4
.L_31:
        /*00cc*/ 	.byte	0x04, 0x36
        /*00ce*/ 	.short	(.L_33 - .L_32)
.L_32:
        /*00d0*/ 	.word	0x00000008
.L_33:


//--------------------- .nv.callgraph             --------------------------
	.section	.nv.callgraph,"",@"SHT_CUDA_CALLGRAPH"
	.align	4
	.sectionentsize	8
	.align		4
        /*0000*/ 	.word	0x00000000
	.align		4
        /*0004*/ 	.word	0xffffffff
	.align		4
        /*0008*/ 	.word	0x00000000
	.align		4
        /*000c*/ 	.word	0xfffffffe
	.align		4
        /*0010*/ 	.word	0x00000000
	.align		4
        /*0014*/ 	.word	0xfffffffd
	.align		4
        /*0018*/ 	.word	0x00000000
	.align		4
        /*001c*/ 	.word	0xfffffffc


//--------------------- .text._Z13mandel_kernelPimiffffii --------------------------
	.section	.text._Z13mandel_kernelPimiffffii,"ax",@progbits
	.align	128
        .global         _Z13mandel_kernelPimiffffii
        .type           _Z13mandel_kernelPimiffffii,@function
        .size           _Z13mandel_kernelPimiffffii,(.L_x_4 - _Z13mandel_kernelPimiffffii)
        .other          _Z13mandel_kernelPimiffffii,@"STO_CUDA_ENTRY STV_DEFAULT"
_Z13mandel_kernelPimiffffii:
.text._Z13mandel_kernelPimiffffii:
[----:B------:R-:W-:Y:S01]  /*0000*/  LDC R1, c[0x0][0x37c] ;  /* 0x0000df00ff017b82 */ /* 0x000fe20000000800 */
[----:B------:R-:W0:Y:S07]  /*0010*/  S2R R2, SR_TID.Y ;  /* 0x0000000000027919 */ /* 0x000e2e0000002200 */
[----:B------:R-:W1:Y:S01]  /*0020*/  LDC R5, c[0x0][0x360] ;  /* 0x0000d800ff057b82 */ /* 0x000e620000000800 */
[----:B------:R-:W2:Y:S01]  /*0030*/  LDCU UR6, c[0x0][0x3a8] ;  /* 0x00007500ff0677ac */ /* 0x000ea20008000800 */
[----:B------:R-:W1:Y:S01]  /*0040*/  S2R R0, SR_TID.X ;  /* 0x0000000000007919 */ /* 0x000e620000002100 */
[----:B------:R-:W3:Y:S05]  /*0050*/  LDCU UR7, c[0x0][0x3a4] ;  /* 0x00007480ff0777ac */ /* 0x000eea0008000800 */
[----:B------:R-:W0:Y:S08]  /*0060*/  S2UR UR5, SR_CTAID.Y ;  /* 0x00000000000579c3 */ /* 0x000e300000002600 */
[----:B------:R-:W0:Y:S08]  /*0070*/  LDC R7, c[0x0][0x364] ;  /* 0x0000d900ff077b82 */ /* 0x000e300000000800 */
[----:B------:R-:W1:Y:S01]  /*0080*/  S2UR UR4, SR_CTAID.X ;  /* 0x00000000000479c3 */ /* 0x000e620000002500 */
[----:B0-----:R-:W-:-:S05]  /*0090*/  IMAD R7, R7, UR5, R2 ;  /* 0x0000000507077c24 */ /* 0x001fca000f8e0202 */
[----:B--2---:R-:W-:Y:S01]  /*00a0*/  ISETP.GE.AND P0, PT, R7, UR6, PT ;  /* 0x0000000607007c0c */ /* 0x004fe2000bf06270 */
[----:B-1----:R-:W-:-:S05]  /*00b0*/  IMAD R5, R5, UR4, R0 ;  /* 0x0000000405057c24 */ /* 0x002fca000f8e0200 */
[----:B---3--:R-:W-:-:S13]  /*00c0*/  ISETP.GE.OR P0, PT, R5, UR7, P0 ;  /* 0x0000000705007c0c */ /* 0x008fda0008706670 */
[----:B------:R-:W-:Y:S05]  /*00d0*/  @P0 EXIT ;  /* 0x000000000000094d */ /* 0x000fea0003800000 */
[----:B------:R-:W0:Y:S01]  /*00e0*/  LDC.64 R10, c[0x0][0x390] ;  /* 0x0000e400ff0a7b82 */ /* 0x000e220000000a00 */
[----:B------:R-:W1:Y:S01]  /*00f0*/  LDCU UR6, c[0x0][0x3a0] ;  /* 0x00007400ff0677ac */ /* 0x000e620008000800 */
[----:B------:R-:W-:Y:S02]  /*0100*/  I2FP.F32.S32 R0, R5 ;  /* 0x0000000500007245 */ /* 0x000fe40000201400 */
[----:B------:R-:W-:Y:S01]  /*0110*/  I2FP.F32.U32 R3, R7 ;  /* 0x0000000700037245 */ /* 0x000fe20000201000 */
[----:B------:R-:W2:Y:S03]  /*0120*/  LDCU.64 UR4, c[0x0][0x358] ;  /* 0x00006b00ff0477ac */ /* 0x000ea60008000a00 */
[----:B------:R-:W3:Y:S01]  /*0130*/  LDC.64 R8, c[0x0][0x398] ;  /* 0x0000e600ff087b82 */ /* 0x000ee20000000a00 */
[----:B0-----:R-:W-:Y:S01]  /*0140*/  ISETP.GE.AND P0, PT, R10, 0x1, PT ;  /* 0x000000010a00780c */ /* 0x001fe20003f06270 */
[----:B---3--:R-:W-:Y:S01]  /*0150*/  FFMA R0, R0, R9, R11 ;  /* 0x0000000900007223 */ /* 0x008fe2000000000b */
[----:B-1----:R-:W-:Y:S01]  /*0160*/  FFMA R3, R3, UR6, R8 ;  /* 0x0000000603037c23 */ /* 0x002fe20008000008 */
[----:B------:R-:W-:-:S10]  /*0170*/  HFMA2 R9, -RZ, RZ, 0, 0 ;  /* 0x00000000ff097431 */ /* 0x000fd400000001ff */
[----:B--2---:R-:W-:Y:S05]  /*0180*/  @!P0 BRA `(.L_x_0) ;  /* 0x0000000000508947 */ /* 0x004fea0003800000 */
[----:B------:R-:W-:Y:S01]  /*0190*/  BSSY.RECONVERGENT B0, `(.L_x_0) ;  /* 0x0000013000007945 */ /* 0x000fe20003800200 */
[----:B------:R-:W-:Y:S01]  /*01a0*/  MOV R9, RZ ;  /* 0x000000ff00097202 */ /* 0x000fe20000000f00 */
[----:B------:R-:W0:Y:S01]  /*01b0*/  LDCU UR8, c[0x0][0x390] ;  /* 0x00007200ff0877ac */ /* 0x000e220008000800 */
[----:B------:R-:W-:Y:S02]  /*01c0*/  MOV R2, R3 ;  /* 0x0000000300027202 */ /* 0x000fe40000000f00 */
[----:B------:R-:W-:Y:S01]  /*01d0*/  MOV R4, R0 ;  /* 0x0000000000047202 */ /* 0x000fe20000000f00 */
[----:B------:R-:W1:Y:S06]  /*01e0*/  LDCU UR9, c[0x0][0x390] ;  /* 0x00007200ff0977ac */ /* 0x000e6c0008000800 */
.L_x_2:
[----:B------:R-:W-:Y:S01]  /*01f0*/  FMUL R11, R4, R4 ;  /* 0x00000004040b7220 */ /* 0x000fe20000400000 */
[----:B------:R-:W-:-:S04]  /*0200*/  FMUL R6, R2, R2 ;  /* 0x0000000202067220 */ /* 0x000fc80000400000 */
[----:B------:R-:W-:-:S05]  /*0210*/  FADD R8, R11, R6 ;  /* 0x000000060b087221 */ /* 0x000fca0000000000 */
[----:B------:R-:W-:-:S13]  /*0220*/  FSETP.GT.AND P0, PT, R8, 4, PT ;  /* 0x408000000800780b */ /* 0x000fda0003f04000 */
[----:B------:R-:W-:Y:S05]  /*0230*/  @P0 BRA `(.L_x_1) ;  /* 0x0000000000200947 */ /* 0x000fea0003800000 */
[----:B------:R-:W-:Y:S01]  /*0240*/  IADD3 R9, PT, PT, R9, 0x1, RZ ;  /* 0x0000000109097810 */ /* 0x000fe20007ffe0ff */
[----:B------:R-:W-:Y:S01]  /*0250*/  FADD R4, R4, R4 ;  /* 0x0000000404047221 */ /* 0x000fe20000000000 */
[----:B------:R-:W-:Y:S02]  /*0260*/  FADD R11, R11, -R6 ;  /* 0x800000060b0b7221 */ /* 0x000fe40000000000 */
[----:B-1----:R-:W-:Y:S01]  /*0270*/  ISETP.NE.AND P0, PT, R9, UR9, PT ;  /* 0x0000000909007c0c */ /* 0x002fe2000bf05270 */
[----:B------:R-:W-:Y:S01]  /*0280*/  FFMA R2, R4, R2, R3 ;  /* 0x0000000204027223 */ /* 0x000fe20000000003 */
[----:B------:R-:W-:-:S11]  /*0290*/  FADD R4, R0, R11 ;  /* 0x0000000b00047221 */ /* 0x000fd60000000000 */
[----:B------:R-:W-:Y:S05]  /*02a0*/  @P0 BRA `(.L_x_2) ;  /* 0xfffffffc00d00947 */ /* 0x000fea000383ffff */
[----:B0-----:R-:W-:-:S07]  /*02b0*/  MOV R9, UR8 ;  /* 0x0000000800097c02 */ /* 0x001fce0008000f00 */
.L_x_1:
[----:B01----:R-:W-:Y:S05]  /*02c0*/  BSYNC.RECONVERGENT B0 ;  /* 0x0000000000007941 */ /* 0x003fea0003800200 */
.L_x_0:
[----:B------:R-:W0:Y:S01]  /*02d0*/  LDC.64 R2, c[0x0][0x380] ;  /* 0x0000e000ff027b82 */ /* 0x000e220000000a00 */
[----:B------:R-:W0:Y:S02]  /*02e0*/  LDCU.64 UR6, c[0x0][0x388] ;  /* 0x00007100ff0677ac */ /* 0x000e240008000a00 */
[----:B0-----:R-:W-:-:S04]  /*02f0*/  IMAD.WIDE.U32 R2, R7, UR6, R2 ;  /* 0x0000000607027c25 */ /* 0x001fc8000f8e0002 */
[----:B------:R-:W-:Y:S02]  /*0300*/  IMAD R3, R7, UR7, R3 ;  /* 0x0000000707037c24 */ /* 0x000fe4000f8e0203 */
[----:B------:R-:W-:-:S05]  /*0310*/  IMAD.WIDE R2, R5, 0x4, R2 ;  /* 0x0000000405027825 */ /* 0x000fca00078e0202 */
[----:B------:R-:W-:Y:S01]  /*0320*/  STG.E desc[UR4][R2.64], R9 ;  /* 0x0000000902007986 */ /* 0x000fe2000c101904 */
[----:B------:R-:W-:Y:S05]  /*0330*/  EXIT ;  /* 0x000000000000794d */ /* 0x000fea0003800000 */
.L_x_3:
[----:B------:R-:W-:-:S00]  /*0340*/  BRA `(.L_x_3) ;  /* 0xfffffffc00fc7947 */ /* 0x000fc0000383ffff */
[----:B------:R-:W-:-:S00]  /*0350*/  NOP ;  /* 0x0000000000007918 */ /* 0x000fc00000000000 */
        /* <DEDUP_REMOVED lines=10> */
.L_x_4:


//--------------------- .nv.shared.reserved.0     --------------------------
	.section	.nv.shared.reserved.0,"aw",@nobits
	.weak		__nv_reservedSMEM_offset_0_alias
	.size		__nv_reservedSMEM_offset_0_alias, 0, 64
	.other		__nv_reservedSMEM_offset_0_alias,@"STO_CUDA_RESERVED_SHARED STV_DEFAULT"
__nv_reservedSMEM_offset_0_alias:
	.zero		0
	.zero		64


//--------------------- .nv.constant0._Z13mandel_kernelPimiffffii --------------------------
	.section	.nv.constant0._Z13mandel_kernelPimiffffii,"a",@progbits
	.sectionflags	@""
	.align	4
.nv.constant0._Z13mandel_kernelPimiffffii:
	.zero		940


//--------------------- SYMBOLS --------------------------

	.type		.nv.reservedSmem.offset0,@object
	.size		.nv.reservedSmem.offset0,0x4
